	.headerflags	@"EF_CUDA_TEXMODE_UNIFIED EF_CUDA_64BIT_ADDRESS EF_CUDA_ACCELERATORS EF_CUDA_SM90 EF_CUDA_VIRTUAL_SM(EF_CUDA_SM90)"
	.elftype	@"ET_EXEC"


//--------------------- .nv.info                  --------------------------
	.section	.nv.info,"",@"SHT_CUDA_INFO"
	.align	4


	//----- nvinfo : EIATTR_REGCOUNT
	.align		4
        /*0000*/ 	.byte	0x04, 0x2f
        /*0002*/ 	.short	(.L_1 - .L_0)
	.align		4
.L_0:
        /*0004*/ 	.word	index@(triton_poi_fused_add_convolution_1)
        /*0008*/ 	.word	0x00000014


	//----- nvinfo : EIATTR_MIN_STACK_SIZE
	.align		4
.L_1:
        /*000c*/ 	.byte	0x04, 0x12
        /*000e*/ 	.short	(.L_3 - .L_2)
	.align		4
.L_2:
        /*0010*/ 	.word	index@(triton_poi_fused_add_convolution_1)
        /*0014*/ 	.word	0x00000000


	//----- nvinfo : EIATTR_FRAME_SIZE
	.align		4
.L_3:
        /*0018*/ 	.byte	0x04, 0x11
        /*001a*/ 	.short	(.L_5 - .L_4)
	.align		4
.L_4:
        /*001c*/ 	.word	index@(triton_poi_fused_add_convolution_1)
        /*0020*/ 	.word	0x00000000


	//----- nvinfo : EIATTR_MIN_STACK_SIZE
	.align		4
.L_5:
        /*0024*/ 	.byte	0x04, 0x12
        /*0026*/ 	.short	(.L_7 - .L_6)
	.align		4
.L_6:
        /*0028*/ 	.word	index@(triton_poi_fused_add_convolution_1)
        /*002c*/ 	.word	0x00000000
.L_7:


//--------------------- .nv.info.triton_poi_fused_add_convolution_1 --------------------------
	.section	.nv.info.triton_poi_fused_add_convolution_1,"",@"SHT_CUDA_INFO"
	.sectionflags	@""
	.align	4


	//----- nvinfo : EIATTR_CUDA_API_VERSION
	.align		4
        /*0000*/ 	.byte	0x04, 0x37
        /*0002*/ 	.short	(.L_9 - .L_8)
.L_8:
        /*0004*/ 	.word	0x0000007c


	//----- nvinfo : EIATTR_KPARAM_INFO
	.align		4
.L_9:
        /*0008*/ 	.byte	0x04, 0x17
        /*000a*/ 	.short	(.L_11 - .L_10)
.L_10:
        /*000c*/ 	.word	0x00000000
        /*0010*/ 	.short	0x0004
        /*0012*/ 	.short	0x0020
        /*0014*/ 	.byte	0x00, 0xf0, 0x11, 0x00


	//----- nvinfo : EIATTR_KPARAM_INFO
	.align		4
.L_11:
        /*0018*/ 	.byte	0x04, 0x17
        /*001a*/ 	.short	(.L_13 - .L_12)
.L_12:
        /*001c*/ 	.word	0x00000000
        /*0020*/ 	.short	0x0003
        /*0022*/ 	.short	0x0018
        /*0024*/ 	.byte	0x00, 0xf4, 0x21, 0x00


	//----- nvinfo : EIATTR_KPARAM_INFO
	.align		4
.L_13:
        /*0028*/ 	.byte	0x04, 0x17
        /*002a*/ 	.short	(.L_15 - .L_14)
.L_14:
        /*002c*/ 	.word	0x00000000
        /*0030*/ 	.short	0x0002
        /*0032*/ 	.short	0x0010
        /*0034*/ 	.byte	0x00, 0xf4, 0x21, 0x00


	//----- nvinfo : EIATTR_KPARAM_INFO
	.align		4
.L_15:
        /*0038*/ 	.byte	0x04, 0x17
        /*003a*/ 	.short	(.L_17 - .L_16)
.L_16:
        /*003c*/ 	.word	0x00000000
        /*0040*/ 	.short	0x0001
        /*0042*/ 	.short	0x0008
        /*0044*/ 	.byte	0x00, 0xf4, 0x21, 0x00


	//----- nvinfo : EIATTR_KPARAM_INFO
	.align		4
.L_17:
        /*0048*/ 	.byte	0x04, 0x17
        /*004a*/ 	.short	(.L_19 - .L_18)
.L_18:
        /*004c*/ 	.word	0x00000000
        /*0050*/ 	.short	0x0000
        /*0052*/ 	.short	0x0000
        /*0054*/ 	.byte	0x00, 0xf4, 0x21, 0x00


	//----- nvinfo : EIATTR_SPARSE_MMA_MASK
	.align		4
.L_19:
        /*0058*/ 	.byte	0x03, 0x50
        /*005a*/ 	.short	0x0000


	//----- nvinfo : EIATTR_MAXREG_COUNT
	.align		4
        /*005c*/ 	.byte	0x03, 0x1b
        /*005e*/ 	.short	0x00ff


	//----- nvinfo : EIATTR_EXIT_INSTR_OFFSETS
	.align		4
        /*0060*/ 	.byte	0x04, 0x1c
        /*0062*/ 	.short	(.L_21 - .L_20)


	//   ....[0]....
.L_20:
        /*0064*/ 	.word	0x00000280


	//   ....[1]....
        /*0068*/ 	.word	0x000002a0


	//----- nvinfo : EIATTR_REQNTID
	.align		4
.L_21:
        /*006c*/ 	.byte	0x04, 0x10
        /*006e*/ 	.short	(.L_23 - .L_22)
.L_22:
        /*0070*/ 	.word	0x00000080
        /*0074*/ 	.word	0x00000001
        /*0078*/ 	.word	0x00000001


	//----- nvinfo : EIATTR_CBANK_PARAM_SIZE
	.align		4
.L_23:
        /*007c*/ 	.byte	0x03, 0x19
        /*007e*/ 	.short	0x0024


	//----- nvinfo : EIATTR_PARAM_CBANK
	.align		4
        /*0080*/ 	.byte	0x04, 0x0a
        /*0082*/ 	.short	(.L_25 - .L_24)
	.align		4
.L_24:
        /*0084*/ 	.word	index@(.nv.constant0.triton_poi_fused_add_convolution_1)
        /*0088*/ 	.short	0x0210
        /*008a*/ 	.short	0x0024


	//----- nvinfo : EIATTR_SW_WAR
	.align		4
.L_25:
        /*008c*/ 	.byte	0x04, 0x36
        /*008e*/ 	.short	(.L_27 - .L_26)
.L_26:
        /*0090*/ 	.word	0x00000008
.L_27:


//--------------------- .nv.callgraph             --------------------------
	.section	.nv.callgraph,"",@"SHT_CUDA_CALLGRAPH"
	.align	4
	.sectionentsize	8
	.align		4
        /*0000*/ 	.word	0x00000000
	.align		4
        /*0004*/ 	.word	0xffffffff
	.align		4
        /*0008*/ 	.word	0x00000000
	.align		4
        /*000c*/ 	.word	0xfffffffe
	.align		4
        /*0010*/ 	.word	0x00000000
	.align		4
        /*0014*/ 	.word	0xfffffffd
	.align		4
        /*0018*/ 	.word	0x00000000
	.align		4
        /*001c*/ 	.word	0xfffffffc


//--------------------- .text.triton_poi_fused_add_convolution_1 --------------------------
	.section	.text.triton_poi_fused_add_convolution_1,"ax",@progbits
	.align	128
        .global         triton_poi_fused_add_convolution_1
        .type           triton_poi_fused_add_convolution_1,@function
        .size           triton_poi_fused_add_convolution_1,(.L_x_1 - triton_poi_fused_add_convolution_1)
        .other          triton_poi_fused_add_convolution_1,@"STO_CUDA_ENTRY STV_DEFAULT"
triton_poi_fused_add_convolution_1:
.text.triton_poi_fused_add_convolution_1:
[----:B------:R-:W0:Y:S01]  /*0000*/  LDC R1, c[0x0][0x28] ;  /* 0x00000a00ff017b82 */ /* 0x000e220000000800 */
[----:B------:R-:W1:Y:S07]  /*0010*/  S2R R0, SR_TID.X ;  /* 0x0000000000007919 */ /* 0x000e6e0000002100 */
[----:B------:R-:W2:Y:S01]  /*0020*/  LDC.64 R2, c[0x0][0x218] ;  /* 0x00008600ff027b82 */ /* 0x000ea20000000a00 */
[----:B------:R-:W-:Y:S01]  /*0030*/  HFMA2.MMA R17, -RZ, RZ, 0, 0 ;  /* 0x00000000ff117435 */ /* 0x000fe200000001ff */
[----:B------:R-:W-:Y:S01]  /*0040*/  CS2R R14, SRZ ;  /* 0x00000000000e7805 */ /* 0x000fe2000001ff00 */
[----:B------:R-:W3:Y:S01]  /*0050*/  S2R R13, SR_CTAID.X ;  /* 0x00000000000d7919 */ /* 0x000ee20000002500 */
[----:B------:R-:W-:-:S04]  /*0060*/  ULDC.64 UR4, c[0x0][0x208] ;  /* 0x0000820000047ab9 */ /* 0x000fc80000000a00 */
[----:B------:R-:W4:Y:S08]  /*0070*/  LDC.64 R8, c[0x0][0x228] ;  /* 0x00008a00ff087b82 */ /* 0x000f300000000a00 */
[----:B------:R-:W5:Y:S08]  /*0080*/  LDC.64 R4, c[0x0][0x220] ;  /* 0x00008800ff047b82 */ /* 0x000f700000000a00 */
[----:B------:R-:W5:Y:S01]  /*0090*/  LDC.64 R10, c[0x0][0x210] ;  /* 0x00008400ff0a7b82 */ /* 0x000f620000000a00 */
[----:B-1----:R-:W-:Y:S01]  /*00a0*/  IMAD.SHL.U32 R0, R0, 0x2, RZ ;  /* 0x0000000200007824 */ /* 0x002fe200078e00ff */
[----:B---3--:R-:W-:-:S04]  /*00b0*/  SHF.R.S32.HI R6, RZ, 0x17, R13 ;  /* 0x00000017ff067819 */ /* 0x008fc8000001140d */
[----:B------:R-:W-:Y:S02]  /*00c0*/  LOP3.LUT R0, R0, 0xfe, RZ, 0xc0, !PT ;  /* 0x000000fe00007812 */ /* 0x000fe400078ec0ff */
[----:B------:R-:W-:Y:S02]  /*00d0*/  SGXT R6, R6, 0x1 ;  /* 0x000000010606781a */ /* 0x000fe40000000200 */
[----:B------:R-:W-:-:S04]  /*00e0*/  LEA R13, R13, R0, 0x8 ;  /* 0x000000000d0d7211 */ /* 0x000fc800078e40ff */
[----:B------:R-:W-:Y:S02]  /*00f0*/  LEA.HI R6, R6, R13, RZ, 0x4 ;  /* 0x0000000d06067211 */ /* 0x000fe400078f20ff */
[----:B------:R-:W-:Y:S02]  /*0100*/  ISETP.GE.AND P0, PT, R13, 0x100, PT ;  /* 0x000001000d00780c */ /* 0x000fe40003f06270 */
[----:B------:R-:W-:-:S04]  /*0110*/  SHF.R.S32.HI R6, RZ, 0x4, R6 ;  /* 0x00000004ff067819 */ /* 0x000fc80000011406 */
[----:B------:R-:W-:-:S04]  /*0120*/  LEA.HI R0, R6, R6, RZ, 0x2 ;  /* 0x0000000606007211 */ /* 0x000fc800078f10ff */
[----:B------:R-:W-:Y:S01]  /*0130*/  LOP3.LUT R7, R0, 0xfffffffc, RZ, 0xc0, !PT ;  /* 0xfffffffc00077812 */ /* 0x000fe200078ec0ff */
[----:B------:R-:W-:-:S04]  /*0140*/  IMAD.MOV.U32 R0, RZ, RZ, RZ ;  /* 0x000000ffff007224 */ /* 0x000fc800078e00ff */
[----:B------:R-:W-:-:S04]  /*0150*/  IMAD.IADD R7, R6, 0x1, -R7 ;  /* 0x0000000106077824 */ /* 0x000fc800078e0a07 */
[----:B--2---:R-:W-:-:S04]  /*0160*/  IMAD.WIDE R2, R7, 0x4, R2 ;  /* 0x0000000407027825 */ /* 0x004fc800078e0202 */
[----:B----4-:R-:W-:Y:S01]  /*0170*/  IMAD.WIDE R8, R7, 0x4, R8 ;  /* 0x0000000407087825 */ /* 0x010fe200078e0208 */
[----:B------:R-:W2:Y:S03]  /*0180*/  @!P0 LDG.E.EL R0, desc[UR4][R2.64] ;  /* 0x0000000402008981 */ /* 0x000ea6000c2e1900 */
[C---:B-----5:R-:W-:Y:S01]  /*0190*/  IMAD.WIDE R6, R13.reuse, 0x4, R4 ;  /* 0x000000040d067825 */ /* 0x060fe200078e0204 */
[----:B------:R-:W3:Y:S03]  /*01a0*/  @!P0 LDG.E.EL R17, desc[UR4][R8.64] ;  /* 0x0000000408118981 */ /* 0x000ee6000c2e1900 */
[----:B0-----:R-:W-:Y:S01]  /*01b0*/  IMAD.WIDE R4, R13, 0x4, R10 ;  /* 0x000000040d047825 */ /* 0x001fe200078e020a */
[----:B------:R-:W-:Y:S02]  /*01c0*/  CS2R R12, SRZ ;  /* 0x00000000000c7805 */ /* 0x000fe4000001ff00 */
[----:B------:R-:W-:Y:S01]  /*01d0*/  CS2R R10, SRZ ;  /* 0x00000000000a7805 */ /* 0x000fe2000001ff00 */
[----:B------:R-:W3:Y:S04]  /*01e0*/  @!P0 LDG.E.64 R14, desc[UR4][R6.64] ;  /* 0x00000004060e8981 */ /* 0x000ee8000c1e1b00 */
[----:B------:R-:W4:Y:S04]  /*01f0*/  @!P0 LDG.E.EL R12, desc[UR4][R8.64] ;  /* 0x00000004080c8981 */ /* 0x000f28000c2e1900 */
[----:B------:R-:W2:Y:S04]  /*0200*/  @!P0 LDG.E.64 R10, desc[UR4][R4.64] ;  /* 0x00000004040a8981 */ /* 0x000ea8000c1e1b00 */
[----:B------:R-:W5:Y:S01]  /*0210*/  @!P0 LDG.E.EL R13, desc[UR4][R2.64] ;  /* 0x00000004020d8981 */ /* 0x000f62000c2e1900 */
[----:B---3--:R-:W-:Y:S01]  /*0220*/  FADD R17, R17, R14 ;  /* 0x0000000e11117221 */ /* 0x008fe20000000000 */
[----:B----4-:R-:W-:Y:S01]  /*0230*/  FADD R15, R12, R15 ;  /* 0x0000000f0c0f7221 */ /* 0x010fe20000000000 */
[----:B--2---:R-:W-:Y:S01]  /*0240*/  FADD R0, R0, R11 ;  /* 0x0000000b00007221 */ /* 0x004fe20000000000 */
[----:B-----5:R-:W-:-:S03]  /*0250*/  FADD R10, R13, R10 ;  /* 0x0000000a0d0a7221 */ /* 0x020fc60000000000 */
[----:B------:R-:W-:Y:S01]  /*0260*/  FADD R11, R0, R15 ;  /* 0x0000000f000b7221 */ /* 0x000fe20000000000 */
[----:B------:R-:W-:Y:S01]  /*0270*/  FADD R10, R10, R17 ;  /* 0x000000110a0a7221 */ /* 0x000fe20000000000 */
[----:B------:R-:W-:Y:S06]  /*0280*/  @P0 EXIT ;  /* 0x000000000000094d */ /* 0x000fec0003800000 */
[----:B------:R-:W-:Y:S01]  /*0290*/  STG.E.64 desc[UR4][R4.64], R10 ;  /* 0x0000000a04007986 */ /* 0x000fe2000c101b04 */
[----:B------:R-:W-:Y:S05]  /*02a0*/  EXIT ;  /* 0x000000000000794d */ /* 0x000fea0003800000 */
.L_x_0:
[----:B------:R-:W-:-:S00]  /*02b0*/  BRA `(.L_x_0) ;  /* 0xfffffffc00fc7947 */ /* 0x000fc0000383ffff */
[----:B------:R-:W-:-:S00]  /*02c0*/  NOP ;  /* 0x0000000000007918 */ /* 0x000fc00000000000 */
        /* <DEDUP_REMOVED lines=11> */
.L_x_1:


//--------------------- .nv.constant0.triton_poi_fused_add_convolution_1 --------------------------
	.section	.nv.constant0.triton_poi_fused_add_convolution_1,"a",@progbits
	.sectionflags	@""
	.align	4
.nv.constant0.triton_poi_fused_add_convolution_1:
	.zero		564
